//
// Generated by NVIDIA NVVM Compiler
//
// Compiler Build ID: CL-36424714
// Cuda compilation tools, release 13.0, V13.0.88
// Based on NVVM 20.0.0
//

.version 9.0
.target sm_100
.address_size 64

	// .globl	_Z15matrixOperationPiS_ii

.visible .entry _Z15matrixOperationPiS_ii(
	.param .u64 .ptr .align 1 _Z15matrixOperationPiS_ii_param_0,
	.param .u64 .ptr .align 1 _Z15matrixOperationPiS_ii_param_1,
	.param .u32 _Z15matrixOperationPiS_ii_param_2,
	.param .u32 _Z15matrixOperationPiS_ii_param_3
)
{
	.reg .pred 	%p<20>;
	.reg .b32 	%r<234>;
	.reg .b64 	%rd<54>;

	ld.param.u64 	%rd4, [_Z15matrixOperationPiS_ii_param_0];
	ld.param.u64 	%rd3, [_Z15matrixOperationPiS_ii_param_1];
	ld.param.u32 	%r73, [_Z15matrixOperationPiS_ii_param_2];
	ld.param.u32 	%r74, [_Z15matrixOperationPiS_ii_param_3];
	cvta.to.global.u64 	%rd1, %rd4;
	mov.u32 	%r1, %tid.y;
	mov.u32 	%r2, %tid.x;
	setp.ge.s32 	%p1, %r1, %r73;
	setp.ge.s32 	%p2, %r2, %r74;
	mov.b32 	%r233, 0;
	or.pred  	%p3, %p1, %p2;
	@%p3 bra 	$L__BB0_26;
	mul.lo.s32 	%r3, %r74, %r1;
	add.s32 	%r78, %r74, -1;
	and.b32  	%r4, %r74, 15;
	setp.lt.u32 	%p4, %r78, 15;
	mov.b32 	%r202, 0;
	mov.u32 	%r213, %r202;
	@%p4 bra 	$L__BB0_4;
	and.b32  	%r202, %r74, -16;
	neg.s32 	%r215, %r202;
	add.s64 	%rd2, %rd1, 32;
	mov.b32 	%r213, 0;
	mov.u32 	%r214, %r3;
$L__BB0_3:
	.pragma "nounroll";
	mul.wide.s32 	%rd5, %r214, 4;
	add.s64 	%rd6, %rd2, %rd5;
	ld.global.u32 	%r80, [%rd6+-32];
	add.s32 	%r81, %r80, %r213;
	ld.global.u32 	%r82, [%rd6+-28];
	add.s32 	%r83, %r82, %r81;
	ld.global.u32 	%r84, [%rd6+-24];
	add.s32 	%r85, %r84, %r83;
	ld.global.u32 	%r86, [%rd6+-20];
	add.s32 	%r87, %r86, %r85;
	ld.global.u32 	%r88, [%rd6+-16];
	add.s32 	%r89, %r88, %r87;
	ld.global.u32 	%r90, [%rd6+-12];
	add.s32 	%r91, %r90, %r89;
	ld.global.u32 	%r92, [%rd6+-8];
	add.s32 	%r93, %r92, %r91;
	ld.global.u32 	%r94, [%rd6+-4];
	add.s32 	%r95, %r94, %r93;
	ld.global.u32 	%r96, [%rd6];
	add.s32 	%r97, %r96, %r95;
	ld.global.u32 	%r98, [%rd6+4];
	add.s32 	%r99, %r98, %r97;
	ld.global.u32 	%r100, [%rd6+8];
	add.s32 	%r101, %r100, %r99;
	ld.global.u32 	%r102, [%rd6+12];
	add.s32 	%r103, %r102, %r101;
	ld.global.u32 	%r104, [%rd6+16];
	add.s32 	%r105, %r104, %r103;
	ld.global.u32 	%r106, [%rd6+20];
	add.s32 	%r107, %r106, %r105;
	ld.global.u32 	%r108, [%rd6+24];
	add.s32 	%r109, %r108, %r107;
	ld.global.u32 	%r110, [%rd6+28];
	add.s32 	%r213, %r110, %r109;
	add.s32 	%r215, %r215, 16;
	add.s32 	%r214, %r214, 16;
	setp.eq.s32 	%p5, %r215, 0;
	@%p5 bra 	$L__BB0_4;
	bra.uni 	$L__BB0_3;
$L__BB0_4:
	setp.eq.s32 	%p6, %r4, 0;
	@%p6 bra 	$L__BB0_13;
	and.b32  	%r10, %r74, 7;
	setp.lt.u32 	%p7, %r4, 8;
	@%p7 bra 	$L__BB0_7;
	add.s32 	%r112, %r202, %r3;
	mul.wide.s32 	%rd7, %r112, 4;
	add.s64 	%rd8, %rd1, %rd7;
	ld.global.u32 	%r113, [%rd8];
	add.s32 	%r114, %r113, %r213;
	ld.global.u32 	%r115, [%rd8+4];
	add.s32 	%r116, %r115, %r114;
	ld.global.u32 	%r117, [%rd8+8];
	add.s32 	%r118, %r117, %r116;
	ld.global.u32 	%r119, [%rd8+12];
	add.s32 	%r120, %r119, %r118;
	ld.global.u32 	%r121, [%rd8+16];
	add.s32 	%r122, %r121, %r120;
	ld.global.u32 	%r123, [%rd8+20];
	add.s32 	%r124, %r123, %r122;
	ld.global.u32 	%r125, [%rd8+24];
	add.s32 	%r126, %r125, %r124;
	ld.global.u32 	%r127, [%rd8+28];
	add.s32 	%r213, %r127, %r126;
	add.s32 	%r202, %r202, 8;
$L__BB0_7:
	setp.eq.s32 	%p8, %r10, 0;
	@%p8 bra 	$L__BB0_13;
	and.b32  	%r16, %r74, 3;
	setp.lt.u32 	%p9, %r10, 4;
	@%p9 bra 	$L__BB0_10;
	add.s32 	%r129, %r202, %r3;
	mul.wide.s32 	%rd9, %r129, 4;
	add.s64 	%rd10, %rd1, %rd9;
	ld.global.u32 	%r130, [%rd10];
	add.s32 	%r131, %r130, %r213;
	ld.global.u32 	%r132, [%rd10+4];
	add.s32 	%r133, %r132, %r131;
	ld.global.u32 	%r134, [%rd10+8];
	add.s32 	%r135, %r134, %r133;
	ld.global.u32 	%r136, [%rd10+12];
	add.s32 	%r213, %r136, %r135;
	add.s32 	%r202, %r202, 4;
$L__BB0_10:
	setp.eq.s32 	%p10, %r16, 0;
	@%p10 bra 	$L__BB0_13;
	add.s32 	%r211, %r202, %r3;
	neg.s32 	%r210, %r16;
$L__BB0_12:
	.pragma "nounroll";
	mul.wide.s32 	%rd11, %r211, 4;
	add.s64 	%rd12, %rd1, %rd11;
	ld.global.u32 	%r137, [%rd12];
	add.s32 	%r213, %r137, %r213;
	add.s32 	%r211, %r211, 1;
	add.s32 	%r210, %r210, 1;
	setp.ne.s32 	%p11, %r210, 0;
	@%p11 bra 	$L__BB0_12;
$L__BB0_13:
	and.b32  	%r31, %r73, 15;
	setp.lt.u32 	%p12, %r73, 16;
	mov.b32 	%r221, 0;
	@%p12 bra 	$L__BB0_16;
	and.b32  	%r221, %r73, 2147483632;
	neg.s32 	%r218, %r221;
	shl.b32 	%r34, %r74, 4;
	mul.wide.s32 	%rd15, %r74, 4;
	mov.u32 	%r217, %r2;
$L__BB0_15:
	.pragma "nounroll";
	mul.wide.s32 	%rd13, %r217, 4;
	add.s64 	%rd14, %rd1, %rd13;
	ld.global.u32 	%r140, [%rd14];
	add.s32 	%r141, %r140, %r213;
	add.s64 	%rd16, %rd14, %rd15;
	ld.global.u32 	%r142, [%rd16];
	add.s32 	%r143, %r142, %r141;
	add.s64 	%rd17, %rd16, %rd15;
	ld.global.u32 	%r144, [%rd17];
	add.s32 	%r145, %r144, %r143;
	add.s64 	%rd18, %rd17, %rd15;
	ld.global.u32 	%r146, [%rd18];
	add.s32 	%r147, %r146, %r145;
	add.s64 	%rd19, %rd18, %rd15;
	ld.global.u32 	%r148, [%rd19];
	add.s32 	%r149, %r148, %r147;
	add.s64 	%rd20, %rd19, %rd15;
	ld.global.u32 	%r150, [%rd20];
	add.s32 	%r151, %r150, %r149;
	add.s64 	%rd21, %rd20, %rd15;
	ld.global.u32 	%r152, [%rd21];
	add.s32 	%r153, %r152, %r151;
	add.s64 	%rd22, %rd21, %rd15;
	ld.global.u32 	%r154, [%rd22];
	add.s32 	%r155, %r154, %r153;
	add.s64 	%rd23, %rd22, %rd15;
	ld.global.u32 	%r156, [%rd23];
	add.s32 	%r157, %r156, %r155;
	add.s64 	%rd24, %rd23, %rd15;
	ld.global.u32 	%r158, [%rd24];
	add.s32 	%r159, %r158, %r157;
	add.s64 	%rd25, %rd24, %rd15;
	ld.global.u32 	%r160, [%rd25];
	add.s32 	%r161, %r160, %r159;
	add.s64 	%rd26, %rd25, %rd15;
	ld.global.u32 	%r162, [%rd26];
	add.s32 	%r163, %r162, %r161;
	add.s64 	%rd27, %rd26, %rd15;
	ld.global.u32 	%r164, [%rd27];
	add.s32 	%r165, %r164, %r163;
	add.s64 	%rd28, %rd27, %rd15;
	ld.global.u32 	%r166, [%rd28];
	add.s32 	%r167, %r166, %r165;
	add.s64 	%rd29, %rd28, %rd15;
	ld.global.u32 	%r168, [%rd29];
	add.s32 	%r169, %r168, %r167;
	add.s64 	%rd30, %rd29, %rd15;
	ld.global.u32 	%r170, [%rd30];
	add.s32 	%r213, %r170, %r169;
	add.s32 	%r218, %r218, 16;
	add.s32 	%r217, %r217, %r34;
	setp.ne.s32 	%p13, %r218, 0;
	@%p13 bra 	$L__BB0_15;
$L__BB0_16:
	setp.eq.s32 	%p14, %r31, 0;
	@%p14 bra 	$L__BB0_25;
	and.b32  	%r50, %r73, 7;
	setp.lt.u32 	%p15, %r31, 8;
	@%p15 bra 	$L__BB0_19;
	mad.lo.s32 	%r172, %r221, %r74, %r2;
	mul.wide.s32 	%rd31, %r172, 4;
	add.s64 	%rd32, %rd1, %rd31;
	ld.global.u32 	%r173, [%rd32];
	add.s32 	%r174, %r173, %r213;
	mul.wide.s32 	%rd33, %r74, 4;
	add.s64 	%rd34, %rd32, %rd33;
	ld.global.u32 	%r175, [%rd34];
	add.s32 	%r176, %r175, %r174;
	add.s64 	%rd35, %rd34, %rd33;
	ld.global.u32 	%r177, [%rd35];
	add.s32 	%r178, %r177, %r176;
	add.s64 	%rd36, %rd35, %rd33;
	ld.global.u32 	%r179, [%rd36];
	add.s32 	%r180, %r179, %r178;
	add.s64 	%rd37, %rd36, %rd33;
	ld.global.u32 	%r181, [%rd37];
	add.s32 	%r182, %r181, %r180;
	add.s64 	%rd38, %rd37, %rd33;
	ld.global.u32 	%r183, [%rd38];
	add.s32 	%r184, %r183, %r182;
	add.s64 	%rd39, %rd38, %rd33;
	ld.global.u32 	%r185, [%rd39];
	add.s32 	%r186, %r185, %r184;
	add.s64 	%rd40, %rd39, %rd33;
	ld.global.u32 	%r187, [%rd40];
	add.s32 	%r213, %r187, %r186;
	add.s32 	%r221, %r221, 8;
$L__BB0_19:
	setp.eq.s32 	%p16, %r50, 0;
	@%p16 bra 	$L__BB0_25;
	and.b32  	%r56, %r73, 3;
	setp.lt.u32 	%p17, %r50, 4;
	@%p17 bra 	$L__BB0_22;
	mad.lo.s32 	%r189, %r221, %r74, %r2;
	mul.wide.s32 	%rd41, %r189, 4;
	add.s64 	%rd42, %rd1, %rd41;
	ld.global.u32 	%r190, [%rd42];
	add.s32 	%r191, %r190, %r213;
	mul.wide.s32 	%rd43, %r74, 4;
	add.s64 	%rd44, %rd42, %rd43;
	ld.global.u32 	%r192, [%rd44];
	add.s32 	%r193, %r192, %r191;
	add.s64 	%rd45, %rd44, %rd43;
	ld.global.u32 	%r194, [%rd45];
	add.s32 	%r195, %r194, %r193;
	add.s64 	%rd46, %rd45, %rd43;
	ld.global.u32 	%r196, [%rd46];
	add.s32 	%r213, %r196, %r195;
	add.s32 	%r221, %r221, 4;
$L__BB0_22:
	setp.eq.s32 	%p18, %r56, 0;
	@%p18 bra 	$L__BB0_25;
	mad.lo.s32 	%r230, %r221, %r74, %r2;
	neg.s32 	%r229, %r56;
$L__BB0_24:
	.pragma "nounroll";
	mul.wide.s32 	%rd47, %r230, 4;
	add.s64 	%rd48, %rd1, %rd47;
	ld.global.u32 	%r197, [%rd48];
	add.s32 	%r213, %r197, %r213;
	add.s32 	%r230, %r230, %r74;
	add.s32 	%r229, %r229, 1;
	setp.ne.s32 	%p19, %r229, 0;
	@%p19 bra 	$L__BB0_24;
$L__BB0_25:
	add.s32 	%r198, %r3, %r2;
	mul.wide.u32 	%rd49, %r198, 4;
	add.s64 	%rd50, %rd1, %rd49;
	ld.global.u32 	%r199, [%rd50];
	sub.s32 	%r233, %r213, %r199;
$L__BB0_26:
	cvta.to.global.u64 	%rd51, %rd3;
	mad.lo.s32 	%r200, %r74, %r1, %r2;
	mul.wide.s32 	%rd52, %r200, 4;
	add.s64 	%rd53, %rd51, %rd52;
	st.global.u32 	[%rd53], %r233;
	ret;

}


// ===== COMPILED SASS (sm_100) =====

	.target	sm_100

	.elftype	@"ET_EXEC"


//--------------------- .note.nv.tkinfo           --------------------------
	.section	.note.nv.tkinfo,"",@"SHT_NOTE"
	.sectionflags	@"SHF_NOTE_NV_TKINFO"
	.tkinfo
        /*0018*/ 	.word	0x00000002
        /*0030*/ 	.string	""
        /*0030*/ 	.string	"ptxas"
        /*0030*/ 	.string	"Cuda compilation tools, release 13.0, V13.0.88"
        /*0030*/ 	.string	"Build cuda_13.0.r13.0/compiler.36424714_0"
        /*0030*/ 	.string	"-arch sm_100 -m 64 "



//--------------------- .note.nv.cuinfo           --------------------------
	.section	.note.nv.cuinfo,"",@"SHT_NOTE"
	.sectionflags	@"SHF_NOTE_NV_CUINFO"
        /*0018*/ 	.short	0x0002
        /*001a*/ 	.short	0x0064
        /*001c*/ 	.short	0x0082
	.zero		2


//--------------------- .nv.info                  --------------------------
	.section	.nv.info,"",@"SHT_CUDA_INFO"
	.align	4


	//----- nvinfo : EIATTR_REGCOUNT
	.align		4
        /*0000*/ 	.byte	0x04, 0x2f
        /*0002*/ 	.short	(.L_1 - .L_0)
	.align		4
.L_0:
        /*0004*/ 	.word	index@(_Z15matrixOperationPiS_ii)
        /*0008*/ 	.word	0x00000020


	//----- nvinfo : EIATTR_FRAME_SIZE
	.align		4
.L_1:
        /*000c*/ 	.byte	0x04, 0x11
        /*000e*/ 	.short	(.L_3 - .L_2)
	.align		4
.L_2:
        /*0010*/ 	.word	index@(_Z15matrixOperationPiS_ii)
        /*0014*/ 	.word	0x00000000


	//----- nvinfo : EIATTR_MIN_STACK_SIZE
	.align		4
.L_3:
        /*0018*/ 	.byte	0x04, 0x12
        /*001a*/ 	.short	(.L_5 - .L_4)
	.align		4
.L_4:
        /*001c*/ 	.word	index@(_Z15matrixOperationPiS_ii)
        /*0020*/ 	.word	0x00000000
.L_5:


//--------------------- .nv.compat                --------------------------
	.section	.nv.compat,"",@"SHT_CUDA_COMPAT_INFO"
	.align	4
        /*0000*/ 	.byte	0x02, 0x09, 0x00, 0x00, 0x02, 0x02, 0x01, 0x00, 0x02, 0x05, 0x05, 0x00, 0x03, 0x07, 0x01, 0x01
        /*0010*/ 	.byte	0x02, 0x03, 0x00, 0x00, 0x02, 0x06, 0x01, 0x00, 0x04, 0x0b, 0x08, 0x00, 0x09, 0x00, 0x00, 0x00
        /*0020*/ 	.byte	0x00, 0x00, 0x00, 0x00


//--------------------- .nv.info._Z15matrixOperationPiS_ii --------------------------
	.section	.nv.info._Z15matrixOperationPiS_ii,"",@"SHT_CUDA_INFO"
	.sectionflags	@""
	.align	4


	//----- nvinfo : EIATTR_CUDA_API_VERSION
	.align		4
        /*0000*/ 	.byte	0x04, 0x37
        /*0002*/ 	.short	(.L_7 - .L_6)
.L_6:
        /*0004*/ 	.word	0x00000082


	//----- nvinfo : EIATTR_KPARAM_INFO
	.align		4
.L_7:
        /*0008*/ 	.byte	0x04, 0x17
        /*000a*/ 	.short	(.L_9 - .L_8)
.L_8:
        /*000c*/ 	.word	0x00000000
        /*0010*/ 	.short	0x0003
        /*0012*/ 	.short	0x0014
        /*0014*/ 	.byte	0x00, 0xf0, 0x11, 0x00


	//----- nvinfo : EIATTR_KPARAM_INFO
	.align		4
.L_9:
        /*0018*/ 	.byte	0x04, 0x17
        /*001a*/ 	.short	(.L_11 - .L_10)
.L_10:
        /*001c*/ 	.word	0x00000000
        /*0020*/ 	.short	0x0002
        /*0022*/ 	.short	0x0010
        /*0024*/ 	.byte	0x00, 0xf0, 0x11, 0x00


	//----- nvinfo : EIATTR_KPARAM_INFO
	.align		4
.L_11:
        /*0028*/ 	.byte	0x04, 0x17
        /*002a*/ 	.short	(.L_13 - .L_12)
.L_12:
        /*002c*/ 	.word	0x00000000
        /*0030*/ 	.short	0x0001
        /*0032*/ 	.short	0x0008
        /*0034*/ 	.byte	0x00, 0xf5, 0x21, 0x00


	//----- nvinfo : EIATTR_KPARAM_INFO
	.align		4
.L_13:
        /*0038*/ 	.byte	0x04, 0x17
        /*003a*/ 	.short	(.L_15 - .L_14)
.L_14:
        /*003c*/ 	.word	0x00000000
        /*0040*/ 	.short	0x0000
        /*0042*/ 	.short	0x0000
        /*0044*/ 	.byte	0x00, 0xf5, 0x21, 0x00


	//----- nvinfo : EIATTR_SPARSE_MMA_MASK
	.align		4
.L_15:
        /*0048*/ 	.byte	0x03, 0x50
        /*004a*/ 	.short	0x0000


	//----- nvinfo : EIATTR_MAXREG_COUNT
	.align		4
        /*004c*/ 	.byte	0x03, 0x1b
        /*004e*/ 	.short	0x00ff


	//----- nvinfo : EIATTR_MERCURY_ISA_VERSION
	.align		4
        /*0050*/ 	.byte	0x03, 0x5f
        /*0052*/ 	.short	0x0101


	//----- nvinfo : EIATTR_VRC_CTA_INIT_COUNT
	.align		4
        /*0054*/ 	.byte	0x02, 0x4a
	.zero		1
	.zero		1


	//----- nvinfo : EIATTR_EXIT_INSTR_OFFSETS
	.align		4
        /*0058*/ 	.byte	0x04, 0x1c
        /*005a*/ 	.short	(.L_17 - .L_16)


	//   ....[0]....
.L_16:
        /*005c*/ 	.word	0x00000e60


	//----- nvinfo : EIATTR_CRS_STACK_SIZE
	.align		4
.L_17:
        /*0060*/ 	.byte	0x04, 0x1e
        /*0062*/ 	.short	(.L_19 - .L_18)
.L_18:
        /*0064*/ 	.word	0x00000000


	//----- nvinfo : EIATTR_CBANK_PARAM_SIZE
	.align		4
.L_19:
        /*0068*/ 	.byte	0x03, 0x19
        /*006a*/ 	.short	0x0018


	//----- nvinfo : EIATTR_PARAM_CBANK
	.align		4
        /*006c*/ 	.byte	0x04, 0x0a
        /*006e*/ 	.short	(.L_21 - .L_20)
	.align		4
.L_20:
        /*0070*/ 	.word	index@(.nv.constant0._Z15matrixOperationPiS_ii)
        /*0074*/ 	.short	0x0380
        /*0076*/ 	.short	0x0018


	//----- nvinfo : EIATTR_SW_WAR
	.align		4
.L_21:
        /*0078*/ 	.byte	0x04, 0x36
        /*007a*/ 	.short	(.L_23 - .L_22)
.L_22:
        /*007c*/ 	.word	0x00000008
.L_23:


//--------------------- .nv.callgraph             --------------------------
	.section	.nv.callgraph,"",@"SHT_CUDA_CALLGRAPH"
	.align	4
	.sectionentsize	8
	.align		4
        /*0000*/ 	.word	0x00000000
	.align		4
        /*0004*/ 	.word	0xffffffff
	.align		4
        /*0008*/ 	.word	0x00000000
	.align		4
        /*000c*/ 	.word	0xfffffffe
	.align		4
        /*0010*/ 	.word	0x00000000
	.align		4
        /*0014*/ 	.word	0xfffffffd
	.align		4
        /*0018*/ 	.word	0x00000000
	.align		4
        /*001c*/ 	.word	0xfffffffc


//--------------------- .text._Z15matrixOperationPiS_ii --------------------------
	.section	.text._Z15matrixOperationPiS_ii,"ax",@progbits
	.align	128
        .global         _Z15matrixOperationPiS_ii
        .type           _Z15matrixOperationPiS_ii,@function
        .size           _Z15matrixOperationPiS_ii,(.L_x_15 - _Z15matrixOperationPiS_ii)
        .other          _Z15matrixOperationPiS_ii,@"STO_CUDA_ENTRY STV_DEFAULT"
_Z15matrixOperationPiS_ii:
.text._Z15matrixOperationPiS_ii:
[----:B------:R-:W-:Y:S01]  /*0000*/  LDC R1, c[0x0][0x37c] ;  /* 0x0000df00ff017b82 */ /* 0x000fe20000000800 */
[----:B------:R-:W0:Y:S01]  /*0010*/  S2R R0, SR_TID.X ;  /* 0x0000000000007919 */ /* 0x000e220000002100 */
[----:B------:R-:W0:Y:S01]  /*0020*/  LDCU.64 UR12, c[0x0][0x390] ;  /* 0x00007200ff0c77ac */ /* 0x000e220008000a00 */
[----:B------:R-:W-:Y:S01]  /*0030*/  BSSY.RECONVERGENT B0, `(.L_x_0) ;  /* 0x00000dd000007945 */ /* 0x000fe20003800200 */
[----:B------:R-:W-:Y:S01]  /*0040*/  HFMA2 R9, -RZ, RZ, 0, 0 ;  /* 0x00000000ff097431 */ /* 0x000fe200000001ff */
[----:B------:R-:W1:Y:S01]  /*0050*/  S2R R3, SR_TID.Y ;  /* 0x0000000000037919 */ /* 0x000e620000002200 */
[----:B------:R-:W2:Y:S01]  /*0060*/  LDCU.64 UR10, c[0x0][0x358] ;  /* 0x00006b00ff0a77ac */ /* 0x000ea20008000a00 */
[----:B0-----:R-:W-:-:S04]  /*0070*/  ISETP.GE.AND P0, PT, R0, UR13, PT ;  /* 0x0000000d00007c0c */ /* 0x001fc8000bf06270 */
[----:B-1----:R-:W-:-:S13]  /*0080*/  ISETP.GE.OR P0, PT, R3, UR12, P0 ;  /* 0x0000000c03007c0c */ /* 0x002fda0008706670 */
[----:B--2---:R-:W-:Y:S05]  /*0090*/  @P0 BRA `(.L_x_1) ;  /* 0x0000000c00580947 */ /* 0x004fea0003800000 */
[----:B------:R-:W-:Y:S02]  /*00a0*/  UIADD3 UR4, UPT, UPT, UR13, -0x1, URZ ;  /* 0xffffffff0d047890 */ /* 0x000fe4000fffe0ff */
[----:B------:R-:W-:Y:S01]  /*00b0*/  IMAD R5, R3, UR13, RZ ;  /* 0x0000000d03057c24 */ /* 0x000fe2000f8e02ff */
[----:B------:R-:W-:Y:S01]  /*00c0*/  ULOP3.LUT UR8, UR13, 0xf, URZ, 0xc0, !UPT ;  /* 0x0000000f0d087892 */ /* 0x000fe2000f8ec0ff */
[----:B------:R-:W-:Y:S01]  /*00d0*/  MOV R4, RZ ;  /* 0x000000ff00047202 */ /* 0x000fe20000000f00 */
[----:B------:R-:W-:Y:S02]  /*00e0*/  UISETP.GE.U32.AND UP1, UPT, UR4, 0xf, UPT ;  /* 0x0000000f0400788c */ /* 0x000fe4000bf26070 */
[----:B------:R-:W-:Y:S01]  /*00f0*/  UISETP.NE.AND UP0, UPT, UR8, URZ, UPT ;  /* 0x000000ff0800728c */ /* 0x000fe2000bf05270 */
[----:B------:R-:W-:-:S06]  /*0100*/  UMOV UR4, URZ ;  /* 0x000000ff00047c82 */ /* 0x000fcc0008000000 */
[----:B------:R-:W-:Y:S05]  /*0110*/  BRA.U !UP1, `(.L_x_2) ;  /* 0x0000000109987547 */ /* 0x000fea000b800000 */
[----:B------:R-:W0:Y:S01]  /*0120*/  LDCU.64 UR6, c[0x0][0x380] ;  /* 0x00007000ff0677ac */ /* 0x000e220008000a00 */
[----:B------:R-:W-:Y:S01]  /*0130*/  MOV R4, RZ ;  /* 0x000000ff00047202 */ /* 0x000fe20000000f00 */
[----:B------:R-:W-:Y:S01]  /*0140*/  IMAD.MOV.U32 R2, RZ, RZ, R5 ;  /* 0x000000ffff027224 */ /* 0x000fe200078e0005 */
[----:B------:R-:W-:-:S04]  /*0150*/  ULOP3.LUT UR4, UR13, 0xfffffff0, URZ, 0xc0, !UPT ;  /* 0xfffffff00d047892 */ /* 0x000fc8000f8ec0ff */
[----:B------:R-:W-:Y:S02]  /*0160*/  UIADD3 UR9, UPT, UPT, -UR4, URZ, URZ ;  /* 0x000000ff04097290 */ /* 0x000fe4000fffe1ff */
[----:B0-----:R-:W-:-:S04]  /*0170*/  UIADD3 UR5, UP1, UPT, UR6, 0x20, URZ ;  /* 0x0000002006057890 */ /* 0x001fc8000ff3e0ff */
[----:B------:R-:W-:-:S12]  /*0180*/  UIADD3.X UR6, UPT, UPT, URZ, UR7, URZ, UP1, !UPT ;  /* 0x00000007ff067290 */ /* 0x000fd80008ffe4ff */
.L_x_3:
[----:B------:R-:W-:Y:S02]  /*0190*/  MOV R6, UR5 ;  /* 0x0000000500067c02 */ /* 0x000fe40008000f00 */
[----:B------:R-:W-:-:S03]  /*01a0*/  MOV R7, UR6 ;  /* 0x0000000600077c02 */ /* 0x000fc60008000f00 */
[----:B------:R-:W-:-:S05]  /*01b0*/  IMAD.WIDE R6, R2, 0x4, R6 ;  /* 0x0000000402067825 */ /* 0x000fca00078e0206 */
[----:B------:R-:W2:Y:S04]  /*01c0*/  LDG.E R9, desc[UR10][R6.64+-0x20] ;  /* 0xffffe00a06097981 */ /* 0x000ea8000c1e1900 */
[----:B------:R-:W2:Y:S04]  /*01d0*/  LDG.E R10, desc[UR10][R6.64+-0x1c] ;  /* 0xffffe40a060a7981 */ /* 0x000ea8000c1e1900 */
[----:B------:R-:W3:Y:S04]  /*01e0*/  LDG.E R12, desc[UR10][R6.64+-0x18] ;  /* 0xffffe80a060c7981 */ /* 0x000ee8000c1e1900 */
[----:B------:R-:W3:Y:S04]  /*01f0*/  LDG.E R11, desc[UR10][R6.64+-0x14] ;  /* 0xffffec0a060b7981 */ /* 0x000ee8000c1e1900 */
[----:B------:R-:W4:Y:S04]  /*0200*/  LDG.E R14, desc[UR10][R6.64+-0x10] ;  /* 0xfffff00a060e7981 */ /* 0x000f28000c1e1900 */
[----:B------:R-:W4:Y:S04]  /*0210*/  LDG.E R13, desc[UR10][R6.64+-0xc] ;  /* 0xfffff40a060d7981 */ /* 0x000f28000c1e1900 */
[----:B------:R-:W5:Y:S04]  /*0220*/  LDG.E R16, desc[UR10][R6.64+-0x8] ;  /* 0xfffff80a06107981 */ /* 0x000f68000c1e1900 */
        /* <DEDUP_REMOVED lines=8> */
[----:B------:R-:W5:Y:S01]  /*02b0*/  LDG.E R23, desc[UR10][R6.64+0x1c] ;  /* 0x00001c0a06177981 */ /* 0x000f62000c1e1900 */
[----:B------:R-:W-:Y:S01]  /*02c0*/  UIADD3 UR9, UPT, UPT, UR9, 0x10, URZ ;  /* 0x0000001009097890 */ /* 0x000fe2000fffe0ff */
[----:B------:R-:W-:-:S03]  /*02d0*/  VIADD R2, R2, 0x10 ;  /* 0x0000001002027836 */ /* 0x000fc60000000000 */
[----:B------:R-:W-:Y:S01]  /*02e0*/  UISETP.NE.AND UP1, UPT, UR9, URZ, UPT ;  /* 0x000000ff0900728c */ /* 0x000fe2000bf25270 */
[----:B--2---:R-:W-:-:S04]  /*02f0*/  IADD3 R9, PT, PT, R10, R9, R4 ;  /* 0x000000090a097210 */ /* 0x004fc80007ffe004 */
[----:B---3--:R-:W-:-:S04]  /*0300*/  IADD3 R9, PT, PT, R11, R12, R9 ;  /* 0x0000000c0b097210 */ /* 0x008fc80007ffe009 */
[----:B----4-:R-:W-:-:S04]  /*0310*/  IADD3 R9, PT, PT, R13, R14, R9 ;  /* 0x0000000e0d097210 */ /* 0x010fc80007ffe009 */
[----:B-----5:R-:W-:-:S04]  /*0320*/  IADD3 R9, PT, PT, R15, R16, R9 ;  /* 0x000000100f097210 */ /* 0x020fc80007ffe009 */
[----:B------:R-:W-:-:S04]  /*0330*/  IADD3 R9, PT, PT, R17, R18, R9 ;  /* 0x0000001211097210 */ /* 0x000fc80007ffe009 */
[----:B------:R-:W-:-:S04]  /*0340*/  IADD3 R9, PT, PT, R19, R20, R9 ;  /* 0x0000001413097210 */ /* 0x000fc80007ffe009 */
[----:B------:R-:W-:-:S04]  /*0350*/  IADD3 R9, PT, PT, R21, R22, R9 ;  /* 0x0000001615097210 */ /* 0x000fc80007ffe009 */
[----:B------:R-:W-:Y:S01]  /*0360*/  IADD3 R4, PT, PT, R23, R8, R9 ;  /* 0x0000000817047210 */ /* 0x000fe20007ffe009 */
[----:B------:R-:W-:Y:S06]  /*0370*/  BRA.U UP1, `(.L_x_3) ;  /* 0xfffffffd01847547 */ /* 0x000fec000b83ffff */
.L_x_2:
[----:B------:R-:W-:Y:S05]  /*0380*/  BRA.U !UP0, `(.L_x_4) ;  /* 0x0000000108bc7547 */ /* 0x000fea000b800000 */
[----:B------:R-:W0:Y:S01]  /*0390*/  LDCU UR5, c[0x0][0x394] ;  /* 0x00007280ff0577ac */ /* 0x000e220008000800 */
[----:B------:R-:W-:Y:S02]  /*03a0*/  UISETP.GE.U32.AND UP0, UPT, UR8, 0x8, UPT ;  /* 0x000000080800788c */ /* 0x000fe4000bf06070 */
[----:B0-----:R-:W-:-:S04]  /*03b0*/  ULOP3.LUT UR6, UR5, 0x7, URZ, 0xc0, !UPT ;  /* 0x0000000705067892 */ /* 0x001fc8000f8ec0ff */
[----:B------:R-:W-:-:S03]  /*03c0*/  UISETP.NE.AND UP1, UPT, UR6, URZ, UPT ;  /* 0x000000ff0600728c */ /* 0x000fc6000bf25270 */
[----:B------:R-:W-:Y:S08]  /*03d0*/  BRA.U !UP0, `(.L_x_5) ;  /* 0x0000000108407547 */ /* 0x000ff0000b800000 */
[----:B------:R-:W0:Y:S01]  /*03e0*/  LDC.64 R6, c[0x0][0x380] ;  /* 0x0000e000ff067b82 */ /* 0x000e220000000a00 */
[----:B------:R-:W-:-:S05]  /*03f0*/  IADD3 R9, PT, PT, R5, UR4, RZ ;  /* 0x0000000405097c10 */ /* 0x000fca000fffe0ff */
[----:B0-----:R-:W-:-:S05]  /*0400*/  IMAD.WIDE R6, R9, 0x4, R6 ;  /* 0x0000000409067825 */ /* 0x001fca00078e0206 */
[----:B------:R-:W2:Y:S04]  /*0410*/  LDG.E R9, desc[UR10][R6.64] ;  /* 0x0000000a06097981 */ /* 0x000ea8000c1e1900 */
[----:B------:R-:W2:Y:S04]  /*0420*/  LDG.E R2, desc[UR10][R6.64+0x4] ;  /* 0x0000040a06027981 */ /* 0x000ea8000c1e1900 */
[----:B------:R-:W3:Y:S04]  /*0430*/  LDG.E R11, desc[UR10][R6.64+0x8] ;  /* 0x0000080a060b7981 */ /* 0x000ee8000c1e1900 */
[----:B------:R-:W3:Y:S04]  /*0440*/  LDG.E R8, desc[UR10][R6.64+0xc] ;  /* 0x00000c0a06087981 */ /* 0x000ee8000c1e1900 */
[----:B------:R-:W4:Y:S04]  /*0450*/  LDG.E R13, desc[UR10][R6.64+0x10] ;  /* 0x0000100a060d7981 */ /* 0x000f28000c1e1900 */
[----:B------:R-:W4:Y:S04]  /*0460*/  LDG.E R10, desc[UR10][R6.64+0x14] ;  /* 0x0000140a060a7981 */ /* 0x000f28000c1e1900 */
[----:B------:R-:W5:Y:S04]  /*0470*/  LDG.E R15, desc[UR10][R6.64+0x18] ;  /* 0x0000180a060f7981 */ /* 0x000f68000c1e1900 */
[----:B------:R-:W5:Y:S01]  /*0480*/  LDG.E R12, desc[UR10][R6.64+0x1c] ;  /* 0x00001c0a060c7981 */ /* 0x000f62000c1e1900 */
[----:B------:R-:W-:Y:S01]  /*0490*/  UIADD3 UR4, UPT, UPT, UR4, 0x8, URZ ;  /* 0x0000000804047890 */ /* 0x000fe2000fffe0ff */
[----:B--2---:R-:W-:-:S04]  /*04a0*/  IADD3 R2, PT, PT, R2, R9, R4 ;  /* 0x0000000902027210 */ /* 0x004fc80007ffe004 */
[----:B---3--:R-:W-:-:S04]  /*04b0*/  IADD3 R2, PT, PT, R8, R11, R2 ;  /* 0x0000000b08027210 */ /* 0x008fc80007ffe002 */
[----:B----4-:R-:W-:-:S04]  /*04c0*/  IADD3 R2, PT, PT, R10, R13, R2 ;  /* 0x0000000d0a027210 */ /* 0x010fc80007ffe002 */
[----:B-----5:R-:W-:-:S07]  /*04d0*/  IADD3 R4, PT, PT, R12, R15, R2 ;  /* 0x0000000f0c047210 */ /* 0x020fce0007ffe002 */
.L_x_5:
[----:B------:R-:W-:Y:S05]  /*04e0*/  BRA.U !UP1, `(.L_x_4) ;  /* 0x0000000109647547 */ /* 0x000fea000b800000 */
[----:B------:R-:W-:Y:S02]  /*04f0*/  UISETP.GE.U32.AND UP0, UPT, UR6, 0x4, UPT ;  /* 0x000000040600788c */ /* 0x000fe4000bf06070 */
[----:B------:R-:W-:-:S04]  /*0500*/  ULOP3.LUT UR5, UR5, 0x3, URZ, 0xc0, !UPT ;  /* 0x0000000305057892 */ /* 0x000fc8000f8ec0ff */
        /* <DEDUP_REMOVED lines=8> */
[----:B------:R-:W3:Y:S01]  /*0590*/  LDG.E R8, desc[UR10][R6.64+0xc] ;  /* 0x00000c0a06087981 */ /* 0x000ee2000c1e1900 */
[----:B------:R-:W-:Y:S01]  /*05a0*/  UIADD3 UR4, UPT, UPT, UR4, 0x4, URZ ;  /* 0x0000000404047890 */ /* 0x000fe2000fffe0ff */
[----:B--2---:R-:W-:-:S04]  /*05b0*/  IADD3 R2, PT, PT, R2, R9, R4 ;  /* 0x0000000902027210 */ /* 0x004fc80007ffe004 */
[----:B---3--:R-:W-:-:S07]  /*05c0*/  IADD3 R4, PT, PT, R8, R11, R2 ;  /* 0x0000000b08047210 */ /* 0x008fce0007ffe002 */
.L_x_6:
[----:B------:R-:W-:Y:S05]  /*05d0*/  BRA.U !UP1, `(.L_x_4) ;  /* 0x0000000109287547 */ /* 0x000fea000b800000 */
[----:B------:R-:W0:Y:S01]  /*05e0*/  LDC.64 R8, c[0x0][0x380] ;  /* 0x0000e000ff087b82 */ /* 0x000e220000000a00 */
[----:B------:R-:W-:Y:S01]  /*05f0*/  IADD3 R11, PT, PT, R5, UR4, RZ ;  /* 0x00000004050b7c10 */ /* 0x000fe2000fffe0ff */
[----:B------:R-:W-:-:S12]  /*0600*/  UIADD3 UR5, UPT, UPT, -UR5, URZ, URZ ;  /* 0x000000ff05057290 */ /* 0x000fd8000fffe1ff */
.L_x_7:
[----:B0-----:R-:W-:-:S06]  /*0610*/  IMAD.WIDE R6, R11, 0x4, R8 ;  /* 0x000000040b067825 */ /* 0x001fcc00078e0208 */
[----:B------:R-:W2:Y:S01]  /*0620*/  LDG.E R7, desc[UR10][R6.64] ;  /* 0x0000000a06077981 */ /* 0x000ea2000c1e1900 */
[----:B------:R-:W-:Y:S01]  /*0630*/  UIADD3 UR5, UPT, UPT, UR5, 0x1, URZ ;  /* 0x0000000105057890 */ /* 0x000fe2000fffe0ff */
[----:B------:R-:W-:-:S03]  /*0640*/  VIADD R11, R11, 0x1 ;  /* 0x000000010b0b7836 */ /* 0x000fc60000000000 */
[----:B------:R-:W-:Y:S01]  /*0650*/  UISETP.NE.AND UP0, UPT, UR5, URZ, UPT ;  /* 0x000000ff0500728c */ /* 0x000fe2000bf05270 */
[----:B--2---:R-:W-:-:S08]  /*0660*/  IADD3 R4, PT, PT, R7, R4, RZ ;  /* 0x0000000407047210 */ /* 0x004fd00007ffe0ff */
[----:B------:R-:W-:Y:S05]  /*0670*/  BRA.U UP0, `(.L_x_7) ;  /* 0xfffffffd00e47547 */ /* 0x000fea000b83ffff */
.L_x_4:
[----:B------:R-:W0:Y:S01]  /*0680*/  LDCU UR5, c[0x0][0x390] ;  /* 0x00007200ff0577ac */ /* 0x000e220008000800 */
[----:B------:R-:W-:Y:S01]  /*0690*/  UMOV UR4, URZ ;  /* 0x000000ff00047c82 */ /* 0x000fe20008000000 */
[----:B0-----:R-:W-:Y:S02]  /*06a0*/  UISETP.GE.U32.AND UP1, UPT, UR5, 0x10, UPT ;  /* 0x000000100500788c */ /* 0x001fe4000bf26070 */
[----:B------:R-:W-:-:S04]  /*06b0*/  ULOP3.LUT UR6, UR5, 0xf, URZ, 0xc0, !UPT ;  /* 0x0000000f05067892 */ /* 0x000fc8000f8ec0ff */
[----:B------:R-:W-:-:S03]  /*06c0*/  UISETP.NE.AND UP0, UPT, UR6, URZ, UPT ;  /* 0x000000ff0600728c */ /* 0x000fc6000bf05270 */
[----:B------:R-:W-:Y:S08]  /*06d0*/  BRA.U !UP1, `(.L_x_8) ;  /* 0x0000000109c47547 */ /* 0x000ff0000b800000 */
[----:B------:R-:W-:Y:S01]  /*06e0*/  ULOP3.LUT UR4, UR5, 0x7ffffff0, URZ, 0xc0, !UPT ;  /* 0x7ffffff005047892 */ /* 0x000fe2000f8ec0ff */
[----:B------:R-:W-:-:S03]  /*06f0*/  MOV R2, R0 ;  /* 0x0000000000027202 */ /* 0x000fc60000000f00 */
[----:B------:R-:W-:-:S12]  /*0700*/  UIADD3 UR7, UPT, UPT, -UR4, URZ, URZ ;  /* 0x000000ff04077290 */ /* 0x000fd8000fffe1ff */
.L_x_9:
[----:B------:R-:W0:Y:S08]  /*0710*/  LDC.64 R20, c[0x0][0x380] ;  /* 0x0000e000ff147b82 */ /* 0x000e300000000a00 */
[----:B------:R-:W1:Y:S01]  /*0720*/  LDC R7, c[0x0][0x394] ;  /* 0x0000e500ff077b82 */ /* 0x000e620000000800 */
[----:B0-----:R-:W-:-:S05]  /*0730*/  IMAD.WIDE R20, R2, 0x4, R20 ;  /* 0x0000000402147825 */ /* 0x001fca00078e0214 */
[----:B------:R0:W2:Y:S01]  /*0740*/  LDG.E R25, desc[UR10][R20.64] ;  /* 0x0000000a14197981 */ /* 0x0000a2000c1e1900 */
[----:B-1----:R-:W-:-:S05]  /*0750*/  IMAD.WIDE R26, R7, 0x4, R20 ;  /* 0x00000004071a7825 */ /* 0x002fca00078e0214 */
[----:B------:R-:W2:Y:S01]  /*0760*/  LDG.E R6, desc[UR10][R26.64] ;  /* 0x0000000a1a067981 */ /* 0x000ea2000c1e1900 */
[----:B------:R-:W-:-:S05]  /*0770*/  IMAD.WIDE R22, R7, 0x4, R26 ;  /* 0x0000000407167825 */ /* 0x000fca00078e021a */
[----:B------:R1:W3:Y:S01]  /*0780*/  LDG.E R24, desc[UR10][R22.64] ;  /* 0x0000000a16187981 */ /* 0x0002e2000c1e1900 */
[----:B------:R-:W-:-:S04]  /*0790*/  IMAD.WIDE R12, R7, 0x4, R22 ;  /* 0x00000004070c7825 */ /* 0x000fc800078e0216 */
[C---:B------:R-:W-:Y:S02]  /*07a0*/  IMAD.WIDE R18, R7.reuse, 0x4, R12 ;  /* 0x0000000407127825 */ /* 0x040fe400078e020c */
[----:B------:R-:W3:Y:S02]  /*07b0*/  LDG.E R13, desc[UR10][R12.64] ;  /* 0x0000000a0c0d7981 */ /* 0x000ee4000c1e1900 */
[C---:B------:R-:W-:Y:S02]  /*07c0*/  IMAD.WIDE R8, R7.reuse, 0x4, R18 ;  /* 0x0000000407087825 */ /* 0x040fe400078e0212 */
[----:B------:R-:W4:Y:S02]  /*07d0*/  LDG.E R18, desc[UR10][R18.64] ;  /* 0x0000000a12127981 */ /* 0x000f24000c1e1900 */
[----:B------:R-:W-:-:S04]  /*07e0*/  IMAD.WIDE R14, R7, 0x4, R8 ;  /* 0x00000004070e7825 */ /* 0x000fc800078e0208 */
[C---:B------:R-:W-:Y:S01]  /*07f0*/  IMAD.WIDE R10, R7.reuse, 0x4, R14 ;  /* 0x00000004070a7825 */ /* 0x040fe200078e020e */
[----:B------:R5:W4:Y:S04]  /*0800*/  LDG.E R19, desc[UR10][R8.64] ;  /* 0x0000000a08137981 */ /* 0x000b28000c1e1900 */
[----:B------:R-:W4:Y:S01]  /*0810*/  LDG.E R14, desc[UR10][R14.64] ;  /* 0x0000000a0e0e7981 */ /* 0x000f22000c1e1900 */
[----:B------:R-:W-:-:S04]  /*0820*/  IMAD.WIDE R16, R7, 0x4, R10 ;  /* 0x0000000407107825 */ /* 0x000fc800078e020a */
[C---:B0-----:R-:W-:Y:S02]  /*0830*/  IMAD.WIDE R20, R7.reuse, 0x4, R16 ;  /* 0x0000000407147825 */ /* 0x041fe400078e0210 */
[----:B------:R-:W4:Y:S02]  /*0840*/  LDG.E R16, desc[UR10][R16.64] ;  /* 0x0000000a10107981 */ /* 0x000f24000c1e1900 */
[C---:B-1----:R-:W-:Y:S02]  /*0850*/  IMAD.WIDE R22, R7.reuse, 0x4, R20 ;  /* 0x0000000407167825 */ /* 0x042fe400078e0214 */
[----:B------:R0:W4:Y:S04]  /*0860*/  LDG.E R15, desc[UR10][R10.64] ;  /* 0x0000000a0a0f7981 */ /* 0x000128000c1e1900 */
[----:B------:R-:W4:Y:S01]  /*0870*/  LDG.E R21, desc[UR10][R20.64] ;  /* 0x0000000a14157981 */ /* 0x000f22000c1e1900 */
[----:B------:R-:W-:-:S03]  /*0880*/  IMAD.WIDE R26, R7, 0x4, R22 ;  /* 0x00000004071a7825 */ /* 0x000fc600078e0216 */
[----:B------:R-:W4:Y:S01]  /*0890*/  LDG.E R22, desc[UR10][R22.64] ;  /* 0x0000000a16167981 */ /* 0x000f22000c1e1900 */
[----:B------:R-:W-:-:S03]  /*08a0*/  IMAD.WIDE R28, R7, 0x4, R26 ;  /* 0x00000004071c7825 */ /* 0x000fc600078e021a */
[----:B------:R-:W4:Y:S01]  /*08b0*/  LDG.E R27, desc[UR10][R26.64] ;  /* 0x0000000a1a1b7981 */ /* 0x000f22000c1e1900 */
[----:B-----5:R-:W-:-:S03]  /*08c0*/  IMAD.WIDE R8, R7, 0x4, R28 ;  /* 0x0000000407087825 */ /* 0x020fc600078e021c */
[----:B------:R-:W5:Y:S01]  /*08d0*/  LDG.E R28, desc[UR10][R28.64] ;  /* 0x0000000a1c1c7981 */ /* 0x000f62000c1e1900 */
[----:B0-----:R-:W-:-:S03]  /*08e0*/  IMAD.WIDE R10, R7, 0x4, R8 ;  /* 0x00000004070a7825 */ /* 0x001fc600078e0208 */
[----:B------:R0:W5:Y:S02]  /*08f0*/  LDG.E R12, desc[UR10][R8.64] ;  /* 0x0000000a080c7981 */ /* 0x000164000c1e1900 */
[----:B0-----:R-:W-:Y:S02]  /*0900*/  IMAD.WIDE R8, R7, 0x4, R10 ;  /* 0x0000000407087825 */ /* 0x001fe400078e020a */
[----:B------:R-:W5:Y:S04]  /*0910*/  LDG.E R10, desc[UR10][R10.64] ;  /* 0x0000000a0a0a7981 */ /* 0x000f68000c1e1900 */
[----:B------:R-:W5:Y:S01]  /*0920*/  LDG.E R8, desc[UR10][R8.64] ;  /* 0x0000000a08087981 */ /* 0x000f62000c1e1900 */
[----:B------:R-:W-:-:S04]  /*0930*/  UIADD3 UR7, UPT, UPT, UR7, 0x10, URZ ;  /* 0x0000001007077890 */ /* 0x000fc8000fffe0ff */
[----:B------:R-:W-:Y:S01]  /*0940*/  UISETP.NE.AND UP1, UPT, UR7, URZ, UPT ;  /* 0x000000ff0700728c */ /* 0x000fe2000bf25270 */
[----:B------:R-:W-:Y:S02]  /*0950*/  LEA R2, R7, R2, 0x4 ;  /* 0x0000000207027211 */ /* 0x000fe400078e20ff */
[----:B--2---:R-:W-:-:S04]  /*0960*/  IADD3 R6, PT, PT, R6, R25, R4 ;  /* 0x0000001906067210 */ /* 0x004fc80007ffe004 */
[----:B---3--:R-:W-:-:S04]  /*0970*/  IADD3 R6, PT, PT, R13, R24, R6 ;  /* 0x000000180d067210 */ /* 0x008fc80007ffe006 */
[----:B----4-:R-:W-:-:S04]  /*0980*/  IADD3 R6, PT, PT, R19, R18, R6 ;  /* 0x0000001213067210 */ /* 0x010fc80007ffe006 */
[----:B------:R-:W-:-:S04]  /*0990*/  IADD3 R6, PT, PT, R15, R14, R6 ;  /* 0x0000000e0f067210 */ /* 0x000fc80007ffe006 */
[----:B------:R-:W-:-:S04]  /*09a0*/  IADD3 R6, PT, PT, R21, R16, R6 ;  /* 0x0000001015067210 */ /* 0x000fc80007ffe006 */
[----:B------:R-:W-:-:S04]  /*09b0*/  IADD3 R27, PT, PT, R27, R22, R6 ;  /* 0x000000161b1b7210 */ /* 0x000fc80007ffe006 */
[----:B-----5:R-:W-:-:S04]  /*09c0*/  IADD3 R27, PT, PT, R12, R28, R27 ;  /* 0x0000001c0c1b7210 */ /* 0x020fc80007ffe01b */
[----:B------:R-:W-:Y:S01]  /*09d0*/  IADD3 R4, PT, PT, R8, R10, R27 ;  /* 0x0000000a08047210 */ /* 0x000fe20007ffe01b */
[----:B------:R-:W-:Y:S06]  /*09e0*/  BRA.U UP1, `(.L_x_9) ;  /* 0xfffffffd01487547 */ /* 0x000fec000b83ffff */
.L_x_8:
[----:B------:R-:W-:Y:S05]  /*09f0*/  BRA.U !UP0, `(.L_x_10) ;  /* 0x0000000108ec7547 */ /* 0x000fea000b800000 */
[----:B------:R-:W-:Y:S02]  /*0a00*/  UISETP.GE.U32.AND UP0, UPT, UR6, 0x8, UPT ;  /* 0x000000080600788c */ /* 0x000fe4000bf06070 */
[----:B------:R-:W-:-:S04]  /*0a10*/  ULOP3.LUT UR7, UR5, 0x7, URZ, 0xc0, !UPT ;  /* 0x0000000705077892 */ /* 0x000fc8000f8ec0ff */
[----:B------:R-:W-:-:S03]  /*0a20*/  UISETP.NE.AND UP1, UPT, UR7, URZ, UPT ;  /* 0x000000ff0700728c */ /* 0x000fc6000bf25270 */
[----:B------:R-:W-:Y:S08]  /*0a30*/  BRA.U !UP0, `(.L_x_11) ;  /* 0x0000000108607547 */ /* 0x000ff0000b800000 */
[----:B------:R-:W0:Y:S08]  /*0a40*/  LDC R21, c[0x0][0x394] ;  /* 0x0000e500ff157b82 */ /* 0x000e300000000800 */
[----:B------:R-:W1:Y:S01]  /*0a50*/  LDC.64 R14, c[0x0][0x380] ;  /* 0x0000e000ff0e7b82 */ /* 0x000e620000000a00 */
[----:B0-----:R-:W-:-:S04]  /*0a60*/  IMAD R7, R21, UR4, R0 ;  /* 0x0000000415077c24 */ /* 0x001fc8000f8e0200 */
[----:B-1----:R-:W-:-:S04]  /*0a70*/  IMAD.WIDE R14, R7, 0x4, R14 ;  /* 0x00000004070e7825 */ /* 0x002fc800078e020e */
[C---:B------:R-:W-:Y:S02]  /*0a80*/  IMAD.WIDE R16, R21.reuse, 0x4, R14 ;  /* 0x0000000415107825 */ /* 0x040fe400078e020e */
[----:B------:R-:W2:Y:S02]  /*0a90*/  LDG.E R15, desc[UR10][R14.64] ;  /* 0x0000000a0e0f7981 */ /* 0x000ea4000c1e1900 */
[C---:B------:R-:W-:Y:S02]  /*0aa0*/  IMAD.WIDE R18, R21.reuse, 0x4, R16 ;  /* 0x0000000415127825 */ /* 0x040fe400078e0210 */
[----:B------:R-:W2:Y:S02]  /*0ab0*/  LDG.E R16, desc[UR10][R16.64] ;  /* 0x0000000a10107981 */ /* 0x000ea4000c1e1900 */
[C---:B------:R-:W-:Y:S02]  /*0ac0*/  IMAD.WIDE R12, R21.reuse, 0x4, R18 ;  /* 0x00000004150c7825 */ /* 0x040fe400078e0212 */
[----:B------:R-:W3:Y:S02]  /*0ad0*/  LDG.E R19, desc[UR10][R18.64] ;  /* 0x0000000a12137981 */ /* 0x000ee4000c1e1900 */
[----:B------:R-:W-:-:S02]  /*0ae0*/  IMAD.WIDE R8, R21, 0x4, R12 ;  /* 0x0000000415087825 */ /* 0x000fc400078e020c */
[----:B------:R-:W3:Y:S02]  /*0af0*/  LDG.E R12, desc[UR10][R12.64] ;  /* 0x0000000a0c0c7981 */ /* 0x000ee4000c1e1900 */
[C---:B------:R-:W-:Y:S02]  /*0b00*/  IMAD.WIDE R6, R21.reuse, 0x4, R8 ;  /* 0x0000000415067825 */ /* 0x040fe400078e0208 */
[----:B------:R-:W4:Y:S02]  /*0b10*/  LDG.E R9, desc[UR10][R8.64] ;  /* 0x0000000a08097981 */ /* 0x000f24000c1e1900 */
[C---:B------:R-:W-:Y:S02]  /*0b20*/  IMAD.WIDE R10, R21.reuse, 0x4, R6 ;  /* 0x00000004150a7825 */ /* 0x040fe400078e0206 */
[----:B------:R-:W4:Y:S02]  /*0b30*/  LDG.E R6, desc[UR10][R6.64] ;  /* 0x0000000a06067981 */ /* 0x000f24000c1e1900 */
[----:B------:R-:W-:-:S02]  /*0b40*/  IMAD.WIDE R20, R21, 0x4, R10 ;  /* 0x0000000415147825 */ /* 0x000fc400078e020a */
[----:B------:R-:W5:Y:S04]  /*0b50*/  LDG.E R11, desc[UR10][R10.64] ;  /* 0x0000000a0a0b7981 */ /* 0x000f68000c1e1900 */
[----:B------:R-:W5:Y:S01]  /*0b60*/  LDG.E R20, desc[UR10][R20.64] ;  /* 0x0000000a14147981 */ /* 0x000f62000c1e1900 */
[----:B------:R-:W-:Y:S01]  /*0b70*/  UIADD3 UR4, UPT, UPT, UR4, 0x8, URZ ;  /* 0x0000000804047890 */ /* 0x000fe2000fffe0ff */
[----:B--2---:R-:W-:-:S04]  /*0b80*/  IADD3 R4, PT, PT, R16, R15, R4 ;  /* 0x0000000f10047210 */ /* 0x004fc80007ffe004 */
[----:B---3--:R-:W-:-:S04]  /*0b90*/  IADD3 R4, PT, PT, R12, R19, R4 ;  /* 0x000000130c047210 */ /* 0x008fc80007ffe004 */
[----:B----4-:R-:W-:-:S04]  /*0ba0*/  IADD3 R4, PT, PT, R6, R9, R4 ;  /* 0x0000000906047210 */ /* 0x010fc80007ffe004 */
[----:B-----5:R-:W-:-:S07]  /*0bb0*/  IADD3 R4, PT, PT, R20, R11, R4 ;  /* 0x0000000b14047210 */ /* 0x020fce0007ffe004 */
.L_x_11:
        /* <DEDUP_REMOVED lines=13> */
[----:B------:R-:W-:Y:S02]  /*0c90*/  IMAD.WIDE R12, R13, 0x4, R10 ;  /* 0x000000040d0c7825 */ /* 0x000fe400078e020a */
[----:B------:R-:W3:Y:S04]  /*0ca0*/  LDG.E R11, desc[UR10][R10.64] ;  /* 0x0000000a0a0b7981 */ /* 0x000ee8000c1e1900 */
[----:B------:R-:W3:Y:S01]  /*0cb0*/  LDG.E R12, desc[UR10][R12.64] ;  /* 0x0000000a0c0c7981 */ /* 0x000ee2000c1e1900 */
[----:B------:R-:W-:Y:S01]  /*0cc0*/  UIADD3 UR4, UPT, UPT, UR4, 0x4, URZ ;  /* 0x0000000404047890 */ /* 0x000fe2000fffe0ff */
[----:B--2---:R-:W-:-:S04]  /*0cd0*/  IADD3 R4, PT, PT, R8, R7, R4 ;  /* 0x0000000708047210 */ /* 0x004fc80007ffe004 */
[----:B---3--:R-:W-:-:S07]  /*0ce0*/  IADD3 R4, PT, PT, R12, R11, R4 ;  /* 0x0000000b0c047210 */ /* 0x008fce0007ffe004 */
.L_x_12:
[----:B------:R-:W-:Y:S05]  /*0cf0*/  BRA.U !UP1, `(.L_x_10) ;  /* 0x00000001092c7547 */ /* 0x000fea000b800000 */
[----:B------:R-:W0:Y:S01]  /*0d00*/  LDC R2, c[0x0][0x394] ;  /* 0x0000e500ff027b82 */ /* 0x000e220000000800 */
[----:B------:R-:W-:-:S07]  /*0d10*/  UIADD3 UR5, UPT, UPT, -UR5, URZ, URZ ;  /* 0x000000ff05057290 */ /* 0x000fce000fffe1ff */
[----:B------:R-:W1:Y:S01]  /*0d20*/  LDC.64 R8, c[0x0][0x380] ;  /* 0x0000e000ff087b82 */ /* 0x000e620000000a00 */
[----:B0-----:R-:W-:-:S07]  /*0d30*/  IMAD R11, R2, UR4, R0 ;  /* 0x00000004020b7c24 */ /* 0x001fce000f8e0200 */
.L_x_13:
[----:B-1----:R-:W-:-:S06]  /*0d40*/  IMAD.WIDE R6, R11, 0x4, R8 ;  /* 0x000000040b067825 */ /* 0x002fcc00078e0208 */
[----:B------:R-:W2:Y:S01]  /*0d50*/  LDG.E R7, desc[UR10][R6.64] ;  /* 0x0000000a06077981 */ /* 0x000ea2000c1e1900 */
[----:B------:R-:W-:Y:S01]  /*0d60*/  UIADD3 UR5, UPT, UPT, UR5, 0x1, URZ ;  /* 0x0000000105057890 */ /* 0x000fe2000fffe0ff */
[----:B------:R-:W-:-:S03]  /*0d70*/  IMAD.IADD R11, R11, 0x1, R2 ;  /* 0x000000010b0b7824 */ /* 0x000fc600078e0202 */
[----:B------:R-:W-:Y:S01]  /*0d80*/  UISETP.NE.AND UP0, UPT, UR5, URZ, UPT ;  /* 0x000000ff0500728c */ /* 0x000fe2000bf05270 */
[----:B--2---:R-:W-:-:S08]  /*0d90*/  IADD3 R4, PT, PT, R7, R4, RZ ;  /* 0x0000000407047210 */ /* 0x004fd00007ffe0ff */
[----:B------:R-:W-:Y:S05]  /*0da0*/  BRA.U UP0, `(.L_x_13) ;  /* 0xfffffffd00e47547 */ /* 0x000fea000b83ffff */
.L_x_10:
[----:B------:R-:W0:Y:S01]  /*0db0*/  LDC.64 R6, c[0x0][0x380] ;  /* 0x0000e000ff067b82 */ /* 0x000e220000000a00 */
[----:B------:R-:W-:-:S05]  /*0dc0*/  IADD3 R5, PT, PT, R5, R0, RZ ;  /* 0x0000000005057210 */ /* 0x000fca0007ffe0ff */
[----:B0-----:R-:W-:-:S06]  /*0dd0*/  IMAD.WIDE.U32 R6, R5, 0x4, R6 ;  /* 0x0000000405067825 */ /* 0x001fcc00078e0006 */
[----:B------:R-:W2:Y:S02]  /*0de0*/  LDG.E R7, desc[UR10][R6.64] ;  /* 0x0000000a06077981 */ /* 0x000ea4000c1e1900 */
[----:B--2---:R-:W-:-:S07]  /*0df0*/  IADD3 R9, PT, PT, -R7, R4, RZ ;  /* 0x0000000407097210 */ /* 0x004fce0007ffe1ff */
.L_x_1:
[----:B------:R-:W-:Y:S05]  /*0e00*/  BSYNC.RECONVERGENT B0 ;  /* 0x0000000000007941 */ /* 0x000fea0003800200 */
.L_x_0:
[----:B------:R-:W0:Y:S01]  /*0e10*/  LDC.64 R4, c[0x0][0x388] ;  /* 0x0000e200ff047b82 */ /* 0x000e220000000a00 */
[----:B------:R-:W1:Y:S02]  /*0e20*/  LDCU UR4, c[0x0][0x394] ;  /* 0x00007280ff0477ac */ /* 0x000e640008000800 */
[----:B-1----:R-:W-:-:S04]  /*0e30*/  IMAD R3, R3, UR4, R0 ;  /* 0x0000000403037c24 */ /* 0x002fc8000f8e0200 */
[----:B0-----:R-:W-:-:S05]  /*0e40*/  IMAD.WIDE R2, R3, 0x4, R4 ;  /* 0x0000000403027825 */ /* 0x001fca00078e0204 */
[----:B------:R-:W-:Y:S01]  /*0e50*/  STG.E desc[UR10][R2.64], R9 ;  /* 0x0000000902007986 */ /* 0x000fe2000c10190a */
[----:B------:R-:W-:Y:S05]  /*0e60*/  EXIT ;  /* 0x000000000000794d */ /* 0x000fea0003800000 */
.L_x_14:
[----:B------:R-:W-:-:S00]  /*0e70*/  BRA `(.L_x_14) ;  /* 0xfffffffc00fc7947 */ /* 0x000fc0000383ffff */
[----:B------:R-:W-:-:S00]  /*0e80*/  NOP ;  /* 0x0000000000007918 */ /* 0x000fc00000000000 */
[----:B------:R-:W-:-:S00]  /*0e90*/  NOP ;  /* 0x0000000000007918 */ /* 0x000fc00000000000 */
[----:B------:R-:W-:-:S00]  /*0ea0*/  NOP ;  /* 0x0000000000007918 */ /* 0x000fc00000000000 */
[----:B------:R-:W-:-:S00]  /*0eb0*/  NOP ;  /* 0x0000000000007918 */ /* 0x000fc00000000000 */
[----:B------:R-:W-:-:S00]  /*0ec0*/  NOP ;  /* 0x0000000000007918 */ /* 0x000fc00000000000 */
[----:B------:R-:W-:-:S00]  /*0ed0*/  NOP ;  /* 0x0000000000007918 */ /* 0x000fc00000000000 */
[----:B------:R-:W-:-:S00]  /*0ee0*/  NOP ;  /* 0x0000000000007918 */ /* 0x000fc00000000000 */
[----:B------:R-:W-:-:S00]  /*0ef0*/  NOP ;  /* 0x0000000000007918 */ /* 0x000fc00000000000 */
.L_x_15:


//--------------------- .nv.shared.reserved.0     --------------------------
	.section	.nv.shared.reserved.0,"aw",@nobits
	.weak		__nv_reservedSMEM_offset_0_alias
	.size		__nv_reservedSMEM_offset_0_alias, 0, 64
	.other		__nv_reservedSMEM_offset_0_alias,@"STO_CUDA_RESERVED_SHARED STV_DEFAULT"
__nv_reservedSMEM_offset_0_alias:
	.zero		0
	.zero		64


//--------------------- .nv.constant0._Z15matrixOperationPiS_ii --------------------------
	.section	.nv.constant0._Z15matrixOperationPiS_ii,"a",@progbits
	.sectionflags	@""
	.align	4
.nv.constant0._Z15matrixOperationPiS_ii:
	.zero		920


//--------------------- SYMBOLS --------------------------

	.type		.nv.reservedSmem.offset0,@object
	.size		.nv.reservedSmem.offset0,0x4
